//
// Generated by NVIDIA NVVM Compiler
//
// Compiler Build ID: CL-36424714
// Cuda compilation tools, release 13.0, V13.0.88
// Based on NVVM 20.0.0
//

.version 9.0
.target sm_100
.address_size 64

	// .globl	_Z11clip_kernelPKfPfffi

.visible .entry _Z11clip_kernelPKfPfffi(
	.param .u64 .ptr .align 1 _Z11clip_kernelPKfPfffi_param_0,
	.param .u64 .ptr .align 1 _Z11clip_kernelPKfPfffi_param_1,
	.param .f32 _Z11clip_kernelPKfPfffi_param_2,
	.param .f32 _Z11clip_kernelPKfPfffi_param_3,
	.param .u32 _Z11clip_kernelPKfPfffi_param_4
)
{
	.reg .pred 	%p<2>;
	.reg .b32 	%r<6>;
	.reg .b32 	%f<6>;
	.reg .b64 	%rd<8>;

	ld.param.u64 	%rd1, [_Z11clip_kernelPKfPfffi_param_0];
	ld.param.u64 	%rd2, [_Z11clip_kernelPKfPfffi_param_1];
	ld.param.f32 	%f1, [_Z11clip_kernelPKfPfffi_param_2];
	ld.param.f32 	%f2, [_Z11clip_kernelPKfPfffi_param_3];
	ld.param.u32 	%r2, [_Z11clip_kernelPKfPfffi_param_4];
	mov.u32 	%r3, %ctaid.x;
	mov.u32 	%r4, %ntid.x;
	mov.u32 	%r5, %tid.x;
	mad.lo.s32 	%r1, %r3, %r4, %r5;
	setp.ge.s32 	%p1, %r1, %r2;
	@%p1 bra 	$L__BB0_2;
	cvta.to.global.u64 	%rd3, %rd1;
	cvta.to.global.u64 	%rd4, %rd2;
	mul.wide.s32 	%rd5, %r1, 4;
	add.s64 	%rd6, %rd3, %rd5;
	ld.global.f32 	%f3, [%rd6];
	max.f32 	%f4, %f3, %f1;
	min.f32 	%f5, %f2, %f4;
	add.s64 	%rd7, %rd4, %rd5;
	st.global.f32 	[%rd7], %f5;
$L__BB0_2:
	ret;

}


// ===== COMPILED SASS (sm_100) =====

	.target	sm_100

	.elftype	@"ET_EXEC"


//--------------------- .note.nv.tkinfo           --------------------------
	.section	.note.nv.tkinfo,"",@"SHT_NOTE"
	.sectionflags	@"SHF_NOTE_NV_TKINFO"
	.tkinfo
        /*0018*/ 	.word	0x00000002
        /*0030*/ 	.string	""
        /*0030*/ 	.string	"ptxas"
        /*0030*/ 	.string	"Cuda compilation tools, release 13.0, V13.0.88"
        /*0030*/ 	.string	"Build cuda_13.0.r13.0/compiler.36424714_0"
        /*0030*/ 	.string	"-arch sm_100 -m 64 "



//--------------------- .note.nv.cuinfo           --------------------------
	.section	.note.nv.cuinfo,"",@"SHT_NOTE"
	.sectionflags	@"SHF_NOTE_NV_CUINFO"
        /*0018*/ 	.short	0x0002
        /*001a*/ 	.short	0x0064
        /*001c*/ 	.short	0x0082
	.zero		2


//--------------------- .nv.info                  --------------------------
	.section	.nv.info,"",@"SHT_CUDA_INFO"
	.align	4


	//----- nvinfo : EIATTR_REGCOUNT
	.align		4
        /*0000*/ 	.byte	0x04, 0x2f
        /*0002*/ 	.short	(.L_1 - .L_0)
	.align		4
.L_0:
        /*0004*/ 	.word	index@(_Z11clip_kernelPKfPfffi)
        /*0008*/ 	.word	0x0000000a


	//----- nvinfo : EIATTR_FRAME_SIZE
	.align		4
.L_1:
        /*000c*/ 	.byte	0x04, 0x11
        /*000e*/ 	.short	(.L_3 - .L_2)
	.align		4
.L_2:
        /*0010*/ 	.word	index@(_Z11clip_kernelPKfPfffi)
        /*0014*/ 	.word	0x00000000


	//----- nvinfo : EIATTR_MIN_STACK_SIZE
	.align		4
.L_3:
        /*0018*/ 	.byte	0x04, 0x12
        /*001a*/ 	.short	(.L_5 - .L_4)
	.align		4
.L_4:
        /*001c*/ 	.word	index@(_Z11clip_kernelPKfPfffi)
        /*0020*/ 	.word	0x00000000
.L_5:


//--------------------- .nv.compat                --------------------------
	.section	.nv.compat,"",@"SHT_CUDA_COMPAT_INFO"
	.align	4
        /*0000*/ 	.byte	0x02, 0x09, 0x00, 0x00, 0x02, 0x02, 0x01, 0x00, 0x02, 0x05, 0x05, 0x00, 0x03, 0x07, 0x01, 0x01
        /*0010*/ 	.byte	0x02, 0x03, 0x00, 0x00, 0x02, 0x06, 0x01, 0x00, 0x04, 0x0b, 0x08, 0x00, 0x09, 0x00, 0x00, 0x00
        /*0020*/ 	.byte	0x00, 0x00, 0x00, 0x00


//--------------------- .nv.info._Z11clip_kernelPKfPfffi --------------------------
	.section	.nv.info._Z11clip_kernelPKfPfffi,"",@"SHT_CUDA_INFO"
	.sectionflags	@""
	.align	4


	//----- nvinfo : EIATTR_CUDA_API_VERSION
	.align		4
        /*0000*/ 	.byte	0x04, 0x37
        /*0002*/ 	.short	(.L_7 - .L_6)
.L_6:
        /*0004*/ 	.word	0x00000082


	//----- nvinfo : EIATTR_KPARAM_INFO
	.align		4
.L_7:
        /*0008*/ 	.byte	0x04, 0x17
        /*000a*/ 	.short	(.L_9 - .L_8)
.L_8:
        /*000c*/ 	.word	0x00000000
        /*0010*/ 	.short	0x0004
        /*0012*/ 	.short	0x0018
        /*0014*/ 	.byte	0x00, 0xf0, 0x11, 0x00


	//----- nvinfo : EIATTR_KPARAM_INFO
	.align		4
.L_9:
        /*0018*/ 	.byte	0x04, 0x17
        /*001a*/ 	.short	(.L_11 - .L_10)
.L_10:
        /*001c*/ 	.word	0x00000000
        /*0020*/ 	.short	0x0003
        /*0022*/ 	.short	0x0014
        /*0024*/ 	.byte	0x00, 0xf0, 0x11, 0x00


	//----- nvinfo : EIATTR_KPARAM_INFO
	.align		4
.L_11:
        /*0028*/ 	.byte	0x04, 0x17
        /*002a*/ 	.short	(.L_13 - .L_12)
.L_12:
        /*002c*/ 	.word	0x00000000
        /*0030*/ 	.short	0x0002
        /*0032*/ 	.short	0x0010
        /*0034*/ 	.byte	0x00, 0xf0, 0x11, 0x00


	//----- nvinfo : EIATTR_KPARAM_INFO
	.align		4
.L_13:
        /*0038*/ 	.byte	0x04, 0x17
        /*003a*/ 	.short	(.L_15 - .L_14)
.L_14:
        /*003c*/ 	.word	0x00000000
        /*0040*/ 	.short	0x0001
        /*0042*/ 	.short	0x0008
        /*0044*/ 	.byte	0x00, 0xf5, 0x21, 0x00


	//----- nvinfo : EIATTR_KPARAM_INFO
	.align		4
.L_15:
        /*0048*/ 	.byte	0x04, 0x17
        /*004a*/ 	.short	(.L_17 - .L_16)
.L_16:
        /*004c*/ 	.word	0x00000000
        /*0050*/ 	.short	0x0000
        /*0052*/ 	.short	0x0000
        /*0054*/ 	.byte	0x00, 0xf5, 0x21, 0x00


	//----- nvinfo : EIATTR_SPARSE_MMA_MASK
	.align		4
.L_17:
        /*0058*/ 	.byte	0x03, 0x50
        /*005a*/ 	.short	0x0000


	//----- nvinfo : EIATTR_MAXREG_COUNT
	.align		4
        /*005c*/ 	.byte	0x03, 0x1b
        /*005e*/ 	.short	0x00ff


	//----- nvinfo : EIATTR_MERCURY_ISA_VERSION
	.align		4
        /*0060*/ 	.byte	0x03, 0x5f
        /*0062*/ 	.short	0x0101


	//----- nvinfo : EIATTR_VRC_CTA_INIT_COUNT
	.align		4
        /*0064*/ 	.byte	0x02, 0x4a
	.zero		1
	.zero		1


	//----- nvinfo : EIATTR_EXIT_INSTR_OFFSETS
	.align		4
        /*0068*/ 	.byte	0x04, 0x1c
        /*006a*/ 	.short	(.L_19 - .L_18)


	//   ....[0]....
.L_18:
        /*006c*/ 	.word	0x00000070


	//   ....[1]....
        /*0070*/ 	.word	0x00000120


	//----- nvinfo : EIATTR_CBANK_PARAM_SIZE
	.align		4
.L_19:
        /*0074*/ 	.byte	0x03, 0x19
        /*0076*/ 	.short	0x001c


	//----- nvinfo : EIATTR_PARAM_CBANK
	.align		4
        /*0078*/ 	.byte	0x04, 0x0a
        /*007a*/ 	.short	(.L_21 - .L_20)
	.align		4
.L_20:
        /*007c*/ 	.word	index@(.nv.constant0._Z11clip_kernelPKfPfffi)
        /*0080*/ 	.short	0x0380
        /*0082*/ 	.short	0x001c


	//----- nvinfo : EIATTR_SW_WAR
	.align		4
.L_21:
        /*0084*/ 	.byte	0x04, 0x36
        /*0086*/ 	.short	(.L_23 - .L_22)
.L_22:
        /*0088*/ 	.word	0x00000008
.L_23:


//--------------------- .nv.callgraph             --------------------------
	.section	.nv.callgraph,"",@"SHT_CUDA_CALLGRAPH"
	.align	4
	.sectionentsize	8
	.align		4
        /*0000*/ 	.word	0x00000000
	.align		4
        /*0004*/ 	.word	0xffffffff
	.align		4
        /*0008*/ 	.word	0x00000000
	.align		4
        /*000c*/ 	.word	0xfffffffe
	.align		4
        /*0010*/ 	.word	0x00000000
	.align		4
        /*0014*/ 	.word	0xfffffffd
	.align		4
        /*0018*/ 	.word	0x00000000
	.align		4
        /*001c*/ 	.word	0xfffffffc


//--------------------- .text._Z11clip_kernelPKfPfffi --------------------------
	.section	.text._Z11clip_kernelPKfPfffi,"ax",@progbits
	.align	128
        .global         _Z11clip_kernelPKfPfffi
        .type           _Z11clip_kernelPKfPfffi,@function
        .size           _Z11clip_kernelPKfPfffi,(.L_x_1 - _Z11clip_kernelPKfPfffi)
        .other          _Z11clip_kernelPKfPfffi,@"STO_CUDA_ENTRY STV_DEFAULT"
_Z11clip_kernelPKfPfffi:
.text._Z11clip_kernelPKfPfffi:
[----:B------:R-:W-:Y:S01]  /*0000*/  LDC R1, c[0x0][0x37c] ;  /* 0x0000df00ff017b82 */ /* 0x000fe20000000800 */
[----:B------:R-:W0:Y:S07]  /*0010*/  S2R R0, SR_TID.X ;  /* 0x0000000000007919 */ /* 0x000e2e0000002100 */
[----:B------:R-:W0:Y:S01]  /*0020*/  S2UR UR4, SR_CTAID.X ;  /* 0x00000000000479c3 */ /* 0x000e220000002500 */
[----:B------:R-:W1:Y:S07]  /*0030*/  LDCU UR5, c[0x0][0x398] ;  /* 0x00007300ff0577ac */ /* 0x000e6e0008000800 */
[----:B------:R-:W0:Y:S02]  /*0040*/  LDC R7, c[0x0][0x360] ;  /* 0x0000d800ff077b82 */ /* 0x000e240000000800 */
[----:B0-----:R-:W-:-:S05]  /*0050*/  IMAD R7, R7, UR4, R0 ;  /* 0x0000000407077c24 */ /* 0x001fca000f8e0200 */
[----:B-1----:R-:W-:-:S13]  /*0060*/  ISETP.GE.AND P0, PT, R7, UR5, PT ;  /* 0x0000000507007c0c */ /* 0x002fda000bf06270 */
[----:B------:R-:W-:Y:S05]  /*0070*/  @P0 EXIT ;  /* 0x000000000000094d */ /* 0x000fea0003800000 */
[----:B------:R-:W0:Y:S01]  /*0080*/  LDC.64 R2, c[0x0][0x380] ;  /* 0x0000e000ff027b82 */ /* 0x000e220000000a00 */
[----:B------:R-:W1:Y:S01]  /*0090*/  LDCU.64 UR4, c[0x0][0x358] ;  /* 0x00006b00ff0477ac */ /* 0x000e620008000a00 */
[----:B------:R-:W2:Y:S06]  /*00a0*/  LDCU.64 UR6, c[0x0][0x390] ;  /* 0x00007200ff0677ac */ /* 0x000eac0008000a00 */
[----:B------:R-:W3:Y:S01]  /*00b0*/  LDC.64 R4, c[0x0][0x388] ;  /* 0x0000e200ff047b82 */ /* 0x000ee20000000a00 */
[----:B0-----:R-:W-:-:S06]  /*00c0*/  IMAD.WIDE R2, R7, 0x4, R2 ;  /* 0x0000000407027825 */ /* 0x001fcc00078e0202 */
[----:B-1----:R-:W2:Y:S01]  /*00d0*/  LDG.E R2, desc[UR4][R2.64] ;  /* 0x0000000402027981 */ /* 0x002ea2000c1e1900 */
[----:B---3--:R-:W-:Y:S01]  /*00e0*/  IMAD.WIDE R4, R7, 0x4, R4 ;  /* 0x0000000407047825 */ /* 0x008fe200078e0204 */
[----:B--2---:R-:W-:-:S04]  /*00f0*/  FMNMX R0, R2, UR6, !PT ;  /* 0x0000000602007c09 */ /* 0x004fc8000f800000 */
[----:B------:R-:W-:-:S05]  /*0100*/  FMNMX R7, R0, UR7, PT ;  /* 0x0000000700077c09 */ /* 0x000fca000b800000 */
[----:B------:R-:W-:Y:S01]  /*0110*/  STG.E desc[UR4][R4.64], R7 ;  /* 0x0000000704007986 */ /* 0x000fe2000c101904 */
[----:B------:R-:W-:Y:S05]  /*0120*/  EXIT ;  /* 0x000000000000794d */ /* 0x000fea0003800000 */
.L_x_0:
[----:B------:R-:W-:-:S00]  /*0130*/  BRA `(.L_x_0) ;  /* 0xfffffffc00fc7947 */ /* 0x000fc0000383ffff */
[----:B------:R-:W-:-:S00]  /*0140*/  NOP ;  /* 0x0000000000007918 */ /* 0x000fc00000000000 */
        /* <DEDUP_REMOVED lines=11> */
.L_x_1:


//--------------------- .nv.shared.reserved.0     --------------------------
	.section	.nv.shared.reserved.0,"aw",@nobits
	.weak		__nv_reservedSMEM_offset_0_alias
	.size		__nv_reservedSMEM_offset_0_alias, 0, 64
	.other		__nv_reservedSMEM_offset_0_alias,@"STO_CUDA_RESERVED_SHARED STV_DEFAULT"
__nv_reservedSMEM_offset_0_alias:
	.zero		0
	.zero		64


//--------------------- .nv.constant0._Z11clip_kernelPKfPfffi --------------------------
	.section	.nv.constant0._Z11clip_kernelPKfPfffi,"a",@progbits
	.sectionflags	@""
	.align	4
.nv.constant0._Z11clip_kernelPKfPfffi:
	.zero		924


//--------------------- SYMBOLS --------------------------

	.type		.nv.reservedSmem.offset0,@object
	.size		.nv.reservedSmem.offset0,0x4
